//
// Generated by NVIDIA NVVM Compiler
//
// Compiler Build ID: CL-36424714
// Cuda compilation tools, release 13.0, V13.0.88
// Based on NVVM 20.0.0
//

.version 9.0
.target sm_100
.address_size 64

	// .globl	_Z11cross_checkPhS_S_ii

.visible .entry _Z11cross_checkPhS_S_ii(
	.param .u64 .ptr .align 1 _Z11cross_checkPhS_S_ii_param_0,
	.param .u64 .ptr .align 1 _Z11cross_checkPhS_S_ii_param_1,
	.param .u64 .ptr .align 1 _Z11cross_checkPhS_S_ii_param_2,
	.param .u32 _Z11cross_checkPhS_S_ii_param_3,
	.param .u32 _Z11cross_checkPhS_S_ii_param_4
)
{
	.reg .pred 	%p<5>;
	.reg .b16 	%rs<4>;
	.reg .b32 	%r<21>;
	.reg .b64 	%rd<12>;

	ld.param.u64 	%rd1, [_Z11cross_checkPhS_S_ii_param_0];
	ld.param.u64 	%rd2, [_Z11cross_checkPhS_S_ii_param_1];
	ld.param.u64 	%rd3, [_Z11cross_checkPhS_S_ii_param_2];
	ld.param.u32 	%r4, [_Z11cross_checkPhS_S_ii_param_3];
	ld.param.u32 	%r3, [_Z11cross_checkPhS_S_ii_param_4];
	mov.u32 	%r6, %ctaid.x;
	mov.u32 	%r7, %ntid.x;
	mov.u32 	%r8, %tid.x;
	mad.lo.s32 	%r1, %r6, %r7, %r8;
	mov.u32 	%r9, %ctaid.y;
	mov.u32 	%r10, %ntid.y;
	mov.u32 	%r11, %tid.y;
	mad.lo.s32 	%r12, %r9, %r10, %r11;
	setp.ge.s32 	%p1, %r1, %r3;
	setp.ge.s32 	%p2, %r12, %r4;
	or.pred  	%p3, %p1, %p2;
	@%p3 bra 	$L__BB0_2;
	cvta.to.global.u64 	%rd4, %rd1;
	cvta.to.global.u64 	%rd5, %rd2;
	cvta.to.global.u64 	%rd6, %rd3;
	mul.lo.s32 	%r13, %r3, %r12;
	add.s32 	%r14, %r13, %r1;
	cvt.s64.s32 	%rd7, %r14;
	add.s64 	%rd8, %rd4, %rd7;
	ld.global.u8 	%rs1, [%rd8];
	cvt.u32.u16 	%r15, %rs1;
	sub.s32 	%r16, %r1, %r15;
	shr.s32 	%r17, %r16, 31;
	and.b32  	%r18, %r17, %r3;
	add.s32 	%r19, %r16, %r13;
	add.s32 	%r20, %r19, %r18;
	cvt.s64.s32 	%rd9, %r20;
	add.s64 	%rd10, %rd5, %rd9;
	ld.global.u8 	%rs2, [%rd10];
	setp.eq.s16 	%p4, %rs1, %rs2;
	selp.u16 	%rs3, 1, 0, %p4;
	add.s64 	%rd11, %rd6, %rd7;
	st.global.u8 	[%rd11], %rs3;
$L__BB0_2:
	ret;

}


// ===== COMPILED SASS (sm_100) =====

	.target	sm_100

	.elftype	@"ET_EXEC"


//--------------------- .note.nv.tkinfo           --------------------------
	.section	.note.nv.tkinfo,"",@"SHT_NOTE"
	.sectionflags	@"SHF_NOTE_NV_TKINFO"
	.tkinfo
        /*0018*/ 	.word	0x00000002
        /*0030*/ 	.string	""
        /*0030*/ 	.string	"ptxas"
        /*0030*/ 	.string	"Cuda compilation tools, release 13.0, V13.0.88"
        /*0030*/ 	.string	"Build cuda_13.0.r13.0/compiler.36424714_0"
        /*0030*/ 	.string	"-arch sm_100 -m 64 "



//--------------------- .note.nv.cuinfo           --------------------------
	.section	.note.nv.cuinfo,"",@"SHT_NOTE"
	.sectionflags	@"SHF_NOTE_NV_CUINFO"
        /*0018*/ 	.short	0x0002
        /*001a*/ 	.short	0x0064
        /*001c*/ 	.short	0x0082
	.zero		2


//--------------------- .nv.info                  --------------------------
	.section	.nv.info,"",@"SHT_CUDA_INFO"
	.align	4


	//----- nvinfo : EIATTR_REGCOUNT
	.align		4
        /*0000*/ 	.byte	0x04, 0x2f
        /*0002*/ 	.short	(.L_1 - .L_0)
	.align		4
.L_0:
        /*0004*/ 	.word	index@(_Z11cross_checkPhS_S_ii)
        /*0008*/ 	.word	0x0000000a


	//----- nvinfo : EIATTR_FRAME_SIZE
	.align		4
.L_1:
        /*000c*/ 	.byte	0x04, 0x11
        /*000e*/ 	.short	(.L_3 - .L_2)
	.align		4
.L_2:
        /*0010*/ 	.word	index@(_Z11cross_checkPhS_S_ii)
        /*0014*/ 	.word	0x00000000


	//----- nvinfo : EIATTR_MIN_STACK_SIZE
	.align		4
.L_3:
        /*0018*/ 	.byte	0x04, 0x12
        /*001a*/ 	.short	(.L_5 - .L_4)
	.align		4
.L_4:
        /*001c*/ 	.word	index@(_Z11cross_checkPhS_S_ii)
        /*0020*/ 	.word	0x00000000
.L_5:


//--------------------- .nv.compat                --------------------------
	.section	.nv.compat,"",@"SHT_CUDA_COMPAT_INFO"
	.align	4
        /*0000*/ 	.byte	0x02, 0x09, 0x00, 0x00, 0x02, 0x02, 0x01, 0x00, 0x02, 0x05, 0x05, 0x00, 0x03, 0x07, 0x01, 0x01
        /*0010*/ 	.byte	0x02, 0x03, 0x00, 0x00, 0x02, 0x06, 0x01, 0x00, 0x04, 0x0b, 0x08, 0x00, 0x09, 0x00, 0x00, 0x00
        /*0020*/ 	.byte	0x00, 0x00, 0x00, 0x00


//--------------------- .nv.info._Z11cross_checkPhS_S_ii --------------------------
	.section	.nv.info._Z11cross_checkPhS_S_ii,"",@"SHT_CUDA_INFO"
	.sectionflags	@""
	.align	4


	//----- nvinfo : EIATTR_CUDA_API_VERSION
	.align		4
        /*0000*/ 	.byte	0x04, 0x37
        /*0002*/ 	.short	(.L_7 - .L_6)
.L_6:
        /*0004*/ 	.word	0x00000082


	//----- nvinfo : EIATTR_KPARAM_INFO
	.align		4
.L_7:
        /*0008*/ 	.byte	0x04, 0x17
        /*000a*/ 	.short	(.L_9 - .L_8)
.L_8:
        /*000c*/ 	.word	0x00000000
        /*0010*/ 	.short	0x0004
        /*0012*/ 	.short	0x001c
        /*0014*/ 	.byte	0x00, 0xf0, 0x11, 0x00


	//----- nvinfo : EIATTR_KPARAM_INFO
	.align		4
.L_9:
        /*0018*/ 	.byte	0x04, 0x17
        /*001a*/ 	.short	(.L_11 - .L_10)
.L_10:
        /*001c*/ 	.word	0x00000000
        /*0020*/ 	.short	0x0003
        /*0022*/ 	.short	0x0018
        /*0024*/ 	.byte	0x00, 0xf0, 0x11, 0x00


	//----- nvinfo : EIATTR_KPARAM_INFO
	.align		4
.L_11:
        /*0028*/ 	.byte	0x04, 0x17
        /*002a*/ 	.short	(.L_13 - .L_12)
.L_12:
        /*002c*/ 	.word	0x00000000
        /*0030*/ 	.short	0x0002
        /*0032*/ 	.short	0x0010
        /*0034*/ 	.byte	0x00, 0xf5, 0x21, 0x00


	//----- nvinfo : EIATTR_KPARAM_INFO
	.align		4
.L_13:
        /*0038*/ 	.byte	0x04, 0x17
        /*003a*/ 	.short	(.L_15 - .L_14)
.L_14:
        /*003c*/ 	.word	0x00000000
        /*0040*/ 	.short	0x0001
        /*0042*/ 	.short	0x0008
        /*0044*/ 	.byte	0x00, 0xf5, 0x21, 0x00


	//----- nvinfo : EIATTR_KPARAM_INFO
	.align		4
.L_15:
        /*0048*/ 	.byte	0x04, 0x17
        /*004a*/ 	.short	(.L_17 - .L_16)
.L_16:
        /*004c*/ 	.word	0x00000000
        /*0050*/ 	.short	0x0000
        /*0052*/ 	.short	0x0000
        /*0054*/ 	.byte	0x00, 0xf5, 0x21, 0x00


	//----- nvinfo : EIATTR_SPARSE_MMA_MASK
	.align		4
.L_17:
        /*0058*/ 	.byte	0x03, 0x50
        /*005a*/ 	.short	0x0000


	//----- nvinfo : EIATTR_MAXREG_COUNT
	.align		4
        /*005c*/ 	.byte	0x03, 0x1b
        /*005e*/ 	.short	0x00ff


	//----- nvinfo : EIATTR_MERCURY_ISA_VERSION
	.align		4
        /*0060*/ 	.byte	0x03, 0x5f
        /*0062*/ 	.short	0x0101


	//----- nvinfo : EIATTR_VRC_CTA_INIT_COUNT
	.align		4
        /*0064*/ 	.byte	0x02, 0x4a
	.zero		1
	.zero		1


	//----- nvinfo : EIATTR_EXIT_INSTR_OFFSETS
	.align		4
        /*0068*/ 	.byte	0x04, 0x1c
        /*006a*/ 	.short	(.L_19 - .L_18)


	//   ....[0]....
.L_18:
        /*006c*/ 	.word	0x000000c0


	//   ....[1]....
        /*0070*/ 	.word	0x00000220


	//----- nvinfo : EIATTR_CBANK_PARAM_SIZE
	.align		4
.L_19:
        /*0074*/ 	.byte	0x03, 0x19
        /*0076*/ 	.short	0x0020


	//----- nvinfo : EIATTR_PARAM_CBANK
	.align		4
        /*0078*/ 	.byte	0x04, 0x0a
        /*007a*/ 	.short	(.L_21 - .L_20)
	.align		4
.L_20:
        /*007c*/ 	.word	index@(.nv.constant0._Z11cross_checkPhS_S_ii)
        /*0080*/ 	.short	0x0380
        /*0082*/ 	.short	0x0020


	//----- nvinfo : EIATTR_SW_WAR
	.align		4
.L_21:
        /*0084*/ 	.byte	0x04, 0x36
        /*0086*/ 	.short	(.L_23 - .L_22)
.L_22:
        /*0088*/ 	.word	0x00000008
.L_23:


//--------------------- .nv.callgraph             --------------------------
	.section	.nv.callgraph,"",@"SHT_CUDA_CALLGRAPH"
	.align	4
	.sectionentsize	8
	.align		4
        /*0000*/ 	.word	0x00000000
	.align		4
        /*0004*/ 	.word	0xffffffff
	.align		4
        /*0008*/ 	.word	0x00000000
	.align		4
        /*000c*/ 	.word	0xfffffffe
	.align		4
        /*0010*/ 	.word	0x00000000
	.align		4
        /*0014*/ 	.word	0xfffffffd
	.align		4
        /*0018*/ 	.word	0x00000000
	.align		4
        /*001c*/ 	.word	0xfffffffc


//--------------------- .text._Z11cross_checkPhS_S_ii --------------------------
	.section	.text._Z11cross_checkPhS_S_ii,"ax",@progbits
	.align	128
        .global         _Z11cross_checkPhS_S_ii
        .type           _Z11cross_checkPhS_S_ii,@function
        .size           _Z11cross_checkPhS_S_ii,(.L_x_1 - _Z11cross_checkPhS_S_ii)
        .other          _Z11cross_checkPhS_S_ii,@"STO_CUDA_ENTRY STV_DEFAULT"
_Z11cross_checkPhS_S_ii:
.text._Z11cross_checkPhS_S_ii:
[----:B------:R-:W-:Y:S01]  /*0000*/  LDC R1, c[0x0][0x37c] ;  /* 0x0000df00ff017b82 */ /* 0x000fe20000000800 */
[----:B------:R-:W0:Y:S07]  /*0010*/  S2R R2, SR_TID.Y ;  /* 0x0000000000027919 */ /* 0x000e2e0000002200 */
[----:B------:R-:W1:Y:S01]  /*0020*/  LDC R0, c[0x0][0x360] ;  /* 0x0000d800ff007b82 */ /* 0x000e620000000800 */
[----:B------:R-:W2:Y:S01]  /*0030*/  LDCU.64 UR6, c[0x0][0x398] ;  /* 0x00007300ff0677ac */ /* 0x000ea20008000a00 */
[----:B------:R-:W1:Y:S06]  /*0040*/  S2R R3, SR_TID.X ;  /* 0x0000000000037919 */ /* 0x000e6c0000002100 */
[----:B------:R-:W0:Y:S08]  /*0050*/  S2UR UR5, SR_CTAID.Y ;  /* 0x00000000000579c3 */ /* 0x000e300000002600 */
[----:B------:R-:W0:Y:S08]  /*0060*/  LDC R5, c[0x0][0x364] ;  /* 0x0000d900ff057b82 */ /* 0x000e300000000800 */
[----:B------:R-:W1:Y:S01]  /*0070*/  S2UR UR4, SR_CTAID.X ;  /* 0x00000000000479c3 */ /* 0x000e620000002500 */
[----:B0-----:R-:W-:-:S05]  /*0080*/  IMAD R5, R5, UR5, R2 ;  /* 0x0000000505057c24 */ /* 0x001fca000f8e0202 */
[----:B--2---:R-:W-:Y:S01]  /*0090*/  ISETP.GE.AND P0, PT, R5, UR6, PT ;  /* 0x0000000605007c0c */ /* 0x004fe2000bf06270 */
[----:B-1----:R-:W-:-:S05]  /*00a0*/  IMAD R0, R0, UR4, R3 ;  /* 0x0000000400007c24 */ /* 0x002fca000f8e0203 */
[----:B------:R-:W-:-:S13]  /*00b0*/  ISETP.GE.OR P0, PT, R0, UR7, P0 ;  /* 0x0000000700007c0c */ /* 0x000fda0008706670 */
[----:B------:R-:W-:Y:S05]  /*00c0*/  @P0 EXIT ;  /* 0x000000000000094d */ /* 0x000fea0003800000 */
[----:B------:R-:W0:Y:S01]  /*00d0*/  LDCU.128 UR8, c[0x0][0x380] ;  /* 0x00007000ff0877ac */ /* 0x000e220008000c00 */
[----:B------:R-:W-:Y:S01]  /*00e0*/  IMAD R6, R5, UR7, R0 ;  /* 0x0000000705067c24 */ /* 0x000fe2000f8e0200 */
[----:B------:R-:W1:Y:S04]  /*00f0*/  LDCU.64 UR4, c[0x0][0x358] ;  /* 0x00006b00ff0477ac */ /* 0x000e680008000a00 */
[----:B------:R-:W-:Y:S02]  /*0100*/  SHF.R.S32.HI R7, RZ, 0x1f, R6 ;  /* 0x0000001fff077819 */ /* 0x000fe40000011406 */
[----:B0-----:R-:W-:-:S04]  /*0110*/  IADD3 R2, P0, PT, R6, UR8, RZ ;  /* 0x0000000806027c10 */ /* 0x001fc8000ff1e0ff */
[----:B------:R-:W-:Y:S01]  /*0120*/  IADD3.X R3, PT, PT, R7, UR9, RZ, P0, !PT ;  /* 0x0000000907037c10 */ /* 0x000fe200087fe4ff */
[----:B------:R-:W0:Y:S05]  /*0130*/  LDCU.64 UR8, c[0x0][0x390] ;  /* 0x00007200ff0877ac */ /* 0x000e2a0008000a00 */
[----:B-1----:R-:W2:Y:S02]  /*0140*/  LDG.E.U8 R3, desc[UR4][R2.64] ;  /* 0x0000000402037981 */ /* 0x002ea4000c1e1100 */
[----:B--2---:R-:W-:-:S04]  /*0150*/  IMAD.IADD R0, R0, 0x1, -R3 ;  /* 0x0000000100007824 */ /* 0x004fc800078e0a03 */
[--C-:B------:R-:W-:Y:S01]  /*0160*/  IMAD R5, R5, UR7, R0.reuse ;  /* 0x0000000705057c24 */ /* 0x100fe2000f8e0200 */
[----:B------:R-:W-:-:S04]  /*0170*/  SHF.R.S32.HI R4, RZ, 0x1f, R0 ;  /* 0x0000001fff047819 */ /* 0x000fc80000011400 */
[----:B------:R-:W-:-:S05]  /*0180*/  LOP3.LUT R4, R4, UR7, RZ, 0xc0, !PT ;  /* 0x0000000704047c12 */ /* 0x000fca000f8ec0ff */
[----:B------:R-:W-:-:S05]  /*0190*/  IMAD.IADD R5, R4, 0x1, R5 ;  /* 0x0000000104057824 */ /* 0x000fca00078e0205 */
[----:B------:R-:W-:-:S04]  /*01a0*/  IADD3 R4, P0, PT, R5, UR10, RZ ;  /* 0x0000000a05047c10 */ /* 0x000fc8000ff1e0ff */
[----:B------:R-:W-:-:S05]  /*01b0*/  LEA.HI.X.SX32 R5, R5, UR11, 0x1, P0 ;  /* 0x0000000b05057c11 */ /* 0x000fca00080f0eff */
[----:B------:R-:W2:Y:S01]  /*01c0*/  LDG.E.U8 R4, desc[UR4][R4.64] ;  /* 0x0000000404047981 */ /* 0x000ea2000c1e1100 */
[----:B0-----:R-:W-:-:S04]  /*01d0*/  IADD3 R6, P1, PT, R6, UR8, RZ ;  /* 0x0000000806067c10 */ /* 0x001fc8000ff3e0ff */
[----:B------:R-:W-:Y:S02]  /*01e0*/  IADD3.X R7, PT, PT, R7, UR9, RZ, P1, !PT ;  /* 0x0000000907077c10 */ /* 0x000fe40008ffe4ff */
[----:B--2---:R-:W-:-:S04]  /*01f0*/  ISETP.NE.AND P0, PT, R3, R4, PT ;  /* 0x000000040300720c */ /* 0x004fc80003f05270 */
[----:B------:R-:W-:-:S05]  /*0200*/  SEL R3, RZ, 0x1, P0 ;  /* 0x00000001ff037807 */ /* 0x000fca0000000000 */
[----:B------:R-:W-:Y:S01]  /*0210*/  STG.E.U8 desc[UR4][R6.64], R3 ;  /* 0x0000000306007986 */ /* 0x000fe2000c101104 */
[----:B------:R-:W-:Y:S05]  /*0220*/  EXIT ;  /* 0x000000000000794d */ /* 0x000fea0003800000 */
.L_x_0:
[----:B------:R-:W-:-:S00]  /*0230*/  BRA `(.L_x_0) ;  /* 0xfffffffc00fc7947 */ /* 0x000fc0000383ffff */
[----:B------:R-:W-:-:S00]  /*0240*/  NOP ;  /* 0x0000000000007918 */ /* 0x000fc00000000000 */
        /* <DEDUP_REMOVED lines=11> */
.L_x_1:


//--------------------- .nv.shared.reserved.0     --------------------------
	.section	.nv.shared.reserved.0,"aw",@nobits
	.weak		__nv_reservedSMEM_offset_0_alias
	.size		__nv_reservedSMEM_offset_0_alias, 0, 64
	.other		__nv_reservedSMEM_offset_0_alias,@"STO_CUDA_RESERVED_SHARED STV_DEFAULT"
__nv_reservedSMEM_offset_0_alias:
	.zero		0
	.zero		64


//--------------------- .nv.constant0._Z11cross_checkPhS_S_ii --------------------------
	.section	.nv.constant0._Z11cross_checkPhS_S_ii,"a",@progbits
	.sectionflags	@""
	.align	4
.nv.constant0._Z11cross_checkPhS_S_ii:
	.zero		928


//--------------------- SYMBOLS --------------------------

	.type		.nv.reservedSmem.offset0,@object
	.size		.nv.reservedSmem.offset0,0x4
